	.headerflags	@"EF_CUDA_TEXMODE_UNIFIED EF_CUDA_64BIT_ADDRESS EF_CUDA_ACCELERATORS EF_CUDA_SM90 EF_CUDA_VIRTUAL_SM(EF_CUDA_SM90)"
	.elftype	@"ET_EXEC"


//--------------------- .nv.info                  --------------------------
	.section	.nv.info,"",@"SHT_CUDA_INFO"
	.align	4


	//----- nvinfo : EIATTR_REGCOUNT
	.align		4
        /*0000*/ 	.byte	0x04, 0x2f
        /*0002*/ 	.short	(.L_1 - .L_0)
	.align		4
.L_0:
        /*0004*/ 	.word	index@(triton_per_fused_add_mean_3)
        /*0008*/ 	.word	0x00000013


	//----- nvinfo : EIATTR_MIN_STACK_SIZE
	.align		4
.L_1:
        /*000c*/ 	.byte	0x04, 0x12
        /*000e*/ 	.short	(.L_3 - .L_2)
	.align		4
.L_2:
        /*0010*/ 	.word	index@(triton_per_fused_add_mean_3)
        /*0014*/ 	.word	0x00000000


	//----- nvinfo : EIATTR_FRAME_SIZE
	.align		4
.L_3:
        /*0018*/ 	.byte	0x04, 0x11
        /*001a*/ 	.short	(.L_5 - .L_4)
	.align		4
.L_4:
        /*001c*/ 	.word	index@(triton_per_fused_add_mean_3)
        /*0020*/ 	.word	0x00000000


	//----- nvinfo : EIATTR_MIN_STACK_SIZE
	.align		4
.L_5:
        /*0024*/ 	.byte	0x04, 0x12
        /*0026*/ 	.short	(.L_7 - .L_6)
	.align		4
.L_6:
        /*0028*/ 	.word	index@(triton_per_fused_add_mean_3)
        /*002c*/ 	.word	0x00000000
.L_7:


//--------------------- .nv.info.triton_per_fused_add_mean_3 --------------------------
	.section	.nv.info.triton_per_fused_add_mean_3,"",@"SHT_CUDA_INFO"
	.sectionflags	@""
	.align	4


	//----- nvinfo : EIATTR_CUDA_API_VERSION
	.align		4
        /*0000*/ 	.byte	0x04, 0x37
        /*0002*/ 	.short	(.L_9 - .L_8)
.L_8:
        /*0004*/ 	.word	0x0000007c


	//----- nvinfo : EIATTR_KPARAM_INFO
	.align		4
.L_9:
        /*0008*/ 	.byte	0x04, 0x17
        /*000a*/ 	.short	(.L_11 - .L_10)
.L_10:
        /*000c*/ 	.word	0x00000000
        /*0010*/ 	.short	0x0004
        /*0012*/ 	.short	0x001c
        /*0014*/ 	.byte	0x00, 0xf0, 0x11, 0x00


	//----- nvinfo : EIATTR_KPARAM_INFO
	.align		4
.L_11:
        /*0018*/ 	.byte	0x04, 0x17
        /*001a*/ 	.short	(.L_13 - .L_12)
.L_12:
        /*001c*/ 	.word	0x00000000
        /*0020*/ 	.short	0x0003
        /*0022*/ 	.short	0x0018
        /*0024*/ 	.byte	0x00, 0xf0, 0x11, 0x00


	//----- nvinfo : EIATTR_KPARAM_INFO
	.align		4
.L_13:
        /*0028*/ 	.byte	0x04, 0x17
        /*002a*/ 	.short	(.L_15 - .L_14)
.L_14:
        /*002c*/ 	.word	0x00000000
        /*0030*/ 	.short	0x0002
        /*0032*/ 	.short	0x0010
        /*0034*/ 	.byte	0x00, 0xf4, 0x21, 0x00


	//----- nvinfo : EIATTR_KPARAM_INFO
	.align		4
.L_15:
        /*0038*/ 	.byte	0x04, 0x17
        /*003a*/ 	.short	(.L_17 - .L_16)
.L_16:
        /*003c*/ 	.word	0x00000000
        /*0040*/ 	.short	0x0001
        /*0042*/ 	.short	0x0008
        /*0044*/ 	.byte	0x00, 0xf4, 0x21, 0x00


	//----- nvinfo : EIATTR_KPARAM_INFO
	.align		4
.L_17:
        /*0048*/ 	.byte	0x04, 0x17
        /*004a*/ 	.short	(.L_19 - .L_18)
.L_18:
        /*004c*/ 	.word	0x00000000
        /*0050*/ 	.short	0x0000
        /*0052*/ 	.short	0x0000
        /*0054*/ 	.byte	0x00, 0xf4, 0x21, 0x00


	//----- nvinfo : EIATTR_SPARSE_MMA_MASK
	.align		4
.L_19:
        /*0058*/ 	.byte	0x03, 0x50
        /*005a*/ 	.short	0x0000


	//----- nvinfo : EIATTR_MAXREG_COUNT
	.align		4
        /*005c*/ 	.byte	0x03, 0x1b
        /*005e*/ 	.short	0x00ff


	//----- nvinfo : EIATTR_COOP_GROUP_MASK_REGIDS
	.align		4
        /*0060*/ 	.byte	0x04, 0x29
        /*0062*/ 	.short	(.L_21 - .L_20)


	//   ....[0]....
.L_20:
        /*0064*/ 	.word	0xffffffff


	//   ....[1]....
        /*0068*/ 	.word	0xffffffff


	//   ....[2]....
        /*006c*/ 	.word	0xffffffff


	//   ....[3]....
        /*0070*/ 	.word	0xffffffff


	//   ....[4]....
        /*0074*/ 	.word	0xffffffff


	//   ....[5]....
        /*0078*/ 	.word	0xffffffff


	//----- nvinfo : EIATTR_COOP_GROUP_INSTR_OFFSETS
	.align		4
.L_21:
        /*007c*/ 	.byte	0x04, 0x28
        /*007e*/ 	.short	(.L_23 - .L_22)


	//   ....[0]....
.L_22:
        /*0080*/ 	.word	0x00000190


	//   ....[1]....
        /*0084*/ 	.word	0x000001c0


	//   ....[2]....
        /*0088*/ 	.word	0x00000200


	//   ....[3]....
        /*008c*/ 	.word	0x00000220


	//   ....[4]....
        /*0090*/ 	.word	0x00000240


	//   ....[5]....
        /*0094*/ 	.word	0x000002d0


	//----- nvinfo : EIATTR_EXIT_INSTR_OFFSETS
	.align		4
.L_23:
        /*0098*/ 	.byte	0x04, 0x1c
        /*009a*/ 	.short	(.L_25 - .L_24)


	//   ....[0]....
.L_24:
        /*009c*/ 	.word	0x00000360


	//   ....[1]....
        /*00a0*/ 	.word	0x00000390


	//----- nvinfo : EIATTR_REQNTID
	.align		4
.L_25:
        /*00a4*/ 	.byte	0x04, 0x10
        /*00a6*/ 	.short	(.L_27 - .L_26)
.L_26:
        /*00a8*/ 	.word	0x00000040
        /*00ac*/ 	.word	0x00000001
        /*00b0*/ 	.word	0x00000001


	//----- nvinfo : EIATTR_CBANK_PARAM_SIZE
	.align		4
.L_27:
        /*00b4*/ 	.byte	0x03, 0x19
        /*00b6*/ 	.short	0x0020


	//----- nvinfo : EIATTR_PARAM_CBANK
	.align		4
        /*00b8*/ 	.byte	0x04, 0x0a
        /*00ba*/ 	.short	(.L_29 - .L_28)
	.align		4
.L_28:
        /*00bc*/ 	.word	index@(.nv.constant0.triton_per_fused_add_mean_3)
        /*00c0*/ 	.short	0x0210
        /*00c2*/ 	.short	0x0020


	//----- nvinfo : EIATTR_SW_WAR
	.align		4
.L_29:
        /*00c4*/ 	.byte	0x04, 0x36
        /*00c6*/ 	.short	(.L_31 - .L_30)
.L_30:
        /*00c8*/ 	.word	0x00000008
.L_31:


//--------------------- .nv.callgraph             --------------------------
	.section	.nv.callgraph,"",@"SHT_CUDA_CALLGRAPH"
	.align	4
	.sectionentsize	8
	.align		4
        /*0000*/ 	.word	0x00000000
	.align		4
        /*0004*/ 	.word	0xffffffff
	.align		4
        /*0008*/ 	.word	0x00000000
	.align		4
        /*000c*/ 	.word	0xfffffffe
	.align		4
        /*0010*/ 	.word	0x00000000
	.align		4
        /*0014*/ 	.word	0xfffffffd
	.align		4
        /*0018*/ 	.word	0x00000000
	.align		4
        /*001c*/ 	.word	0xfffffffc


//--------------------- .text.triton_per_fused_add_mean_3 --------------------------
	.section	.text.triton_per_fused_add_mean_3,"ax",@progbits
	.sectionflags	@"SHF_BARRIERS=1"
	.align	128
        .global         triton_per_fused_add_mean_3
        .type           triton_per_fused_add_mean_3,@function
        .size           triton_per_fused_add_mean_3,(.L_x_1 - triton_per_fused_add_mean_3)
        .other          triton_per_fused_add_mean_3,@"STO_CUDA_ENTRY STV_DEFAULT"
triton_per_fused_add_mean_3:
.text.triton_per_fused_add_mean_3:
[----:B------:R-:W0:Y:S02]  /*0000*/  LDC R1, c[0x0][0x28] ;  /* 0x00000a00ff017b82 */ /* 0x000e240000000800 */
[----:B------:R-:W1:Y:S01]  /*0010*/  S2R R16, SR_TID.X ;  /* 0x0000000000107919 */ /* 0x000e620000002100 */
[----:B------:R-:W2:Y:S01]  /*0020*/  LDC.64 R14, c[0x0][0x220] ;  /* 0x00008800ff0e7b82 */ /* 0x000ea20000000a00 */
[----:B------:R-:W-:Y:S01]  /*0030*/  ULDC.64 UR6, c[0x0][0x208] ;  /* 0x0000820000067ab9 */ /* 0x000fe20000000a00 */
[----:B------:R-:W3:Y:S06]  /*0040*/  S2R R0, SR_CTAID.X ;  /* 0x0000000000007919 */ /* 0x000eec0000002500 */
[----:B------:R-:W4:Y:S01]  /*0050*/  LDC.64 R2, c[0x0][0x210] ;  /* 0x00008400ff027b82 */ /* 0x000f220000000a00 */
[----:B-1----:R-:W-:-:S04]  /*0060*/  SHF.L.U32 R12, R16, 0x2, RZ ;  /* 0x00000002100c7819 */ /* 0x002fc800000006ff */
[----:B------:R-:W-:-:S04]  /*0070*/  LOP3.LUT R5, R12, 0xfc, RZ, 0xc0, !PT ;  /* 0x000000fc0c057812 */ /* 0x000fc800078ec0ff */
[----:B---3--:R-:W-:-:S05]  /*0080*/  LEA R5, R0, R5, 0x8 ;  /* 0x0000000500057211 */ /* 0x008fca00078e40ff */
[----:B--2---:R-:W-:-:S04]  /*0090*/  IMAD.WIDE R14, R5, 0x4, R14 ;  /* 0x00000004050e7825 */ /* 0x004fc800078e020e */
[----:B----4-:R-:W-:Y:S02]  /*00a0*/  IMAD.WIDE R2, R5, 0x4, R2 ;  /* 0x0000000405027825 */ /* 0x010fe400078e0202 */
[----:B------:R-:W2:Y:S04]  /*00b0*/  LDG.E.128 R4, desc[UR6][R14.64] ;  /* 0x000000060e047981 */ /* 0x000ea8000c1e1d00 */
[----:B------:R-:W2:Y:S01]  /*00c0*/  LDG.E.128 R8, desc[UR6][R2.64] ;  /* 0x0000000602087981 */ /* 0x000ea2000c1e1d00 */
[----:B------:R-:W1:Y:S01]  /*00d0*/  S2UR UR5, SR_CgaCtaId ;  /* 0x00000000000579c3 */ /* 0x000e620000008800 */
[C---:B------:R-:W-:Y:S01]  /*00e0*/  LOP3.LUT P0, RZ, R16.reuse, 0x1f, RZ, 0xc0, !PT ;  /* 0x0000001f10ff7812 */ /* 0x040fe2000780c0ff */
[----:B------:R-:W-:Y:S01]  /*00f0*/  UMOV UR4, 0x400 ;  /* 0x0000040000047882 */ /* 0x000fe20000000000 */
[----:B------:R-:W-:Y:S01]  /*0100*/  ISETP.GE.AND P1, PT, R16, 0x2, PT ;  /* 0x000000021000780c */ /* 0x000fe20003f26270 */
[----:B-1----:R-:W-:Y:S01]  /*0110*/  UPRMT UR4, UR5, 0x654, UR4 ;  /* 0x0000065405047896 */ /* 0x002fe20008000004 */
[----:B--2---:R-:W-:Y:S01]  /*0120*/  FADD R5, R5, R9 ;  /* 0x0000000905057221 */ /* 0x004fe20000000000 */
[----:B------:R-:W-:Y:S01]  /*0130*/  FADD R4, R4, R8 ;  /* 0x0000000804047221 */ /* 0x000fe20000000000 */
[----:B------:R-:W-:Y:S01]  /*0140*/  FADD R6, R6, R10 ;  /* 0x0000000a06067221 */ /* 0x000fe20000000000 */
[----:B------:R-:W-:-:S02]  /*0150*/  FADD R7, R7, R11 ;  /* 0x0000000b07077221 */ /* 0x000fc40000000000 */
[----:B------:R-:W-:-:S04]  /*0160*/  FADD R9, R5, R4 ;  /* 0x0000000405097221 */ /* 0x000fc80000000000 */
[----:B------:R-:W-:-:S04]  /*0170*/  FADD R8, R6, R9 ;  /* 0x0000000906087221 */ /* 0x000fc80000000000 */
[----:B------:R-:W-:-:S05]  /*0180*/  FADD R8, R7, R8 ;  /* 0x0000000807087221 */ /* 0x000fca0000000000 */
[----:B------:R-:W1:Y:S02]  /*0190*/  SHFL.BFLY PT, R9, R8, 0x10, 0x1f ;  /* 0x0e001f0008097f89 */ /* 0x000e6400000e0000 */
[----:B-1----:R-:W-:Y:S01]  /*01a0*/  FADD R9, R8, R9 ;  /* 0x0000000908097221 */ /* 0x002fe20000000000 */
[----:B------:R-:W-:-:S04]  /*01b0*/  SHF.R.U32.HI R8, RZ, 0x3, R16 ;  /* 0x00000003ff087819 */ /* 0x000fc80000011610 */
[----:B------:R-:W1:Y:S01]  /*01c0*/  SHFL.BFLY PT, R10, R9, 0x8, 0x1f ;  /* 0x0d001f00090a7f89 */ /* 0x000e6200000e0000 */
[----:B------:R-:W-:Y:S01]  /*01d0*/  LOP3.LUT R8, R8, 0x4, RZ, 0xc0, !PT ;  /* 0x0000000408087812 */ /* 0x000fe200078ec0ff */
[----:B-1----:R-:W-:Y:S01]  /*01e0*/  FADD R10, R9, R10 ;  /* 0x0000000a090a7221 */ /* 0x002fe20000000000 */
[----:B------:R-:W-:-:S04]  /*01f0*/  LOP3.LUT R9, R16, 0x1, RZ, 0xc0, !PT ;  /* 0x0000000110097812 */ /* 0x000fc800078ec0ff */
[----:B------:R-:W1:Y:S02]  /*0200*/  SHFL.BFLY PT, R11, R10, 0x4, 0x1f ;  /* 0x0c801f000a0b7f89 */ /* 0x000e6400000e0000 */
[----:B-1----:R-:W-:-:S05]  /*0210*/  FADD R11, R10, R11 ;  /* 0x0000000b0a0b7221 */ /* 0x002fca0000000000 */
[----:B------:R-:W1:Y:S02]  /*0220*/  SHFL.BFLY PT, R14, R11, 0x2, 0x1f ;  /* 0x0c401f000b0e7f89 */ /* 0x000e6400000e0000 */
[----:B-1----:R-:W-:-:S05]  /*0230*/  FADD R14, R11, R14 ;  /* 0x0000000e0b0e7221 */ /* 0x002fca0000000000 */
[----:B------:R-:W1:Y:S02]  /*0240*/  SHFL.BFLY PT, R15, R14, 0x1, 0x1f ;  /* 0x0c201f000e0f7f89 */ /* 0x000e6400000e0000 */
[----:B-1----:R-:W-:-:S05]  /*0250*/  FADD R15, R14, R15 ;  /* 0x0000000f0e0f7221 */ /* 0x002fca0000000000 */
[----:B------:R1:W-:Y:S01]  /*0260*/  @!P0 STS [R8+UR4], R15 ;  /* 0x0000000f08008988 */ /* 0x0003e20008000804 */
[----:B------:R-:W-:Y:S01]  /*0270*/  BAR.SYNC.DEFER_BLOCKING 0x0 ;  /* 0x0000000000007b1d */ /* 0x000fe20000010000 */
[----:B------:R-:W-:-:S04]  /*0280*/  ISETP.NE.U32.AND P0, PT, R9, 0x1, PT ;  /* 0x000000010900780c */ /* 0x000fc80003f05070 */
[----:B------:R-:W-:-:S03]  /*0290*/  ISETP.LT.AND P0, PT, R16, 0x2, P0 ;  /* 0x000000021000780c */ /* 0x000fc60000701270 */
[----:B-1----:R-:W1:Y:S01]  /*02a0*/  LDC.64 R8, c[0x0][0x218] ;  /* 0x00008600ff087b82 */ /* 0x002e620000000a00 */
[----:B------:R-:W2:Y:S01]  /*02b0*/  @!P1 LDS R13, [R12+UR4] ;  /* 0x000000040c0d9984 */ /* 0x000ea20008000800 */
[----:B-1----:R-:W-:-:S03]  /*02c0*/  IMAD.WIDE R8, R0, 0x4, R8 ;  /* 0x0000000400087825 */ /* 0x002fc600078e0208 */
[----:B--2---:R-:W1:Y:S02]  /*02d0*/  SHFL.BFLY PT, R10, R13, 0x1, 0x1f ;  /* 0x0c201f000d0a7f89 */ /* 0x004e6400000e0000 */
[----:B-1----:R-:W-:-:S05]  /*02e0*/  FADD R11, R13, R10 ;  /* 0x0000000a0d0b7221 */ /* 0x002fca0000000000 */
[----:B------:R-:W-:Y:S01]  /*02f0*/  @P0 STS [R12+UR4], R11 ;  /* 0x0000000b0c000988 */ /* 0x000fe20008000804 */
[----:B------:R-:W-:Y:S01]  /*0300*/  BAR.SYNC.DEFER_BLOCKING 0x0 ;  /* 0x0000000000007b1d */ /* 0x000fe20000010000 */
[----:B------:R-:W-:-:S05]  /*0310*/  LOP3.LUT P0, RZ, R16, 0x3f, RZ, 0xc0, !PT ;  /* 0x0000003f10ff7812 */ /* 0x000fca000780c0ff */
[----:B------:R-:W1:Y:S04]  /*0320*/  LDS R10, [UR4] ;  /* 0x00000004ff0a7984 */ /* 0x000e680008000800 */
[----:B------:R2:W-:Y:S01]  /*0330*/  STG.E.128 desc[UR6][R2.64], R4 ;  /* 0x0000000402007986 */ /* 0x0005e2000c101d06 */
[----:B-1----:R-:W-:Y:S01]  /*0340*/  FADD R10, RZ, R10 ;  /* 0x0000000aff0a7221 */ /* 0x002fe20000000000 */
[----:B------:R-:W-:Y:S06]  /*0350*/  BAR.SYNC.DEFER_BLOCKING 0x0 ;  /* 0x0000000000007b1d */ /* 0x000fec0000010000 */
[----:B--2---:R-:W-:Y:S05]  /*0360*/  @P0 EXIT ;  /* 0x000000000000094d */ /* 0x004fea0003800000 */
[----:B------:R-:W-:-:S05]  /*0370*/  FMUL R3, R10, 0.00390625 ;  /* 0x3b8000000a037820 */ /* 0x000fca0000400000 */
[----:B------:R-:W-:Y:S01]  /*0380*/  STG.E desc[UR6][R8.64], R3 ;  /* 0x0000000308007986 */ /* 0x000fe2000c101906 */
[----:B------:R-:W-:Y:S05]  /*0390*/  EXIT ;  /* 0x000000000000794d */ /* 0x000fea0003800000 */
.L_x_0:
[----:B------:R-:W-:-:S00]  /*03a0*/  BRA `(.L_x_0) ;  /* 0xfffffffc00fc7947 */ /* 0x000fc0000383ffff */
[----:B------:R-:W-:-:S00]  /*03b0*/  NOP ;  /* 0x0000000000007918 */ /* 0x000fc00000000000 */
        /* <DEDUP_REMOVED lines=12> */
.L_x_1:


//--------------------- .nv.shared.triton_per_fused_add_mean_3 --------------------------
	.section	.nv.shared.triton_per_fused_add_mean_3,"aw",@nobits
	.sectionflags	@""
	.align	16
	.zero		1024


//--------------------- .nv.constant0.triton_per_fused_add_mean_3 --------------------------
	.section	.nv.constant0.triton_per_fused_add_mean_3,"a",@progbits
	.sectionflags	@""
	.align	4
.nv.constant0.triton_per_fused_add_mean_3:
	.zero		560
